//
// Generated by NVIDIA NVVM Compiler
//
// Compiler Build ID: CL-36424714
// Cuda compilation tools, release 13.0, V13.0.88
// Based on NVVM 20.0.0
//

.version 9.0
.target sm_100
.address_size 64

	// .globl	_Z14organitza_gridPi

.visible .entry _Z14organitza_gridPi(
	.param .u64 .ptr .align 1 _Z14organitza_gridPi_param_0
)
{
	.reg .b32 	%r<13>;
	.reg .b64 	%rd<5>;

	ld.param.u64 	%rd1, [_Z14organitza_gridPi_param_0];
	cvta.to.global.u64 	%rd2, %rd1;
	mov.u32 	%r1, %tid.x;
	mov.u32 	%r2, %tid.y;
	mov.u32 	%r3, %ctaid.y;
	mov.u32 	%r4, %ctaid.x;
	mov.u32 	%r5, %nctaid.x;
	mov.u32 	%r6, %ntid.x;
	mov.u32 	%r7, %ntid.y;
	mad.lo.s32 	%r8, %r7, %r3, %r2;
	mad.lo.s32 	%r9, %r8, %r5, %r4;
	mad.lo.s32 	%r10, %r9, %r6, %r1;
	shl.b32 	%r11, %r3, 1;
	add.s32 	%r12, %r11, %r4;
	mul.wide.s32 	%rd3, %r10, 4;
	add.s64 	%rd4, %rd2, %rd3;
	st.global.u32 	[%rd4], %r12;
	ret;

}


// ===== COMPILED SASS (sm_100) =====

	.target	sm_100

	.elftype	@"ET_EXEC"


//--------------------- .note.nv.tkinfo           --------------------------
	.section	.note.nv.tkinfo,"",@"SHT_NOTE"
	.sectionflags	@"SHF_NOTE_NV_TKINFO"
	.tkinfo
        /*0018*/ 	.word	0x00000002
        /*0030*/ 	.string	""
        /*0030*/ 	.string	"ptxas"
        /*0030*/ 	.string	"Cuda compilation tools, release 13.0, V13.0.88"
        /*0030*/ 	.string	"Build cuda_13.0.r13.0/compiler.36424714_0"
        /*0030*/ 	.string	"-arch sm_100 -m 64 "



//--------------------- .note.nv.cuinfo           --------------------------
	.section	.note.nv.cuinfo,"",@"SHT_NOTE"
	.sectionflags	@"SHF_NOTE_NV_CUINFO"
        /*0018*/ 	.short	0x0002
        /*001a*/ 	.short	0x0064
        /*001c*/ 	.short	0x0082
	.zero		2


//--------------------- .nv.info                  --------------------------
	.section	.nv.info,"",@"SHT_CUDA_INFO"
	.align	4


	//----- nvinfo : EIATTR_REGCOUNT
	.align		4
        /*0000*/ 	.byte	0x04, 0x2f
        /*0002*/ 	.short	(.L_1 - .L_0)
	.align		4
.L_0:
        /*0004*/ 	.word	index@(_Z14organitza_gridPi)
        /*0008*/ 	.word	0x0000000a


	//----- nvinfo : EIATTR_FRAME_SIZE
	.align		4
.L_1:
        /*000c*/ 	.byte	0x04, 0x11
        /*000e*/ 	.short	(.L_3 - .L_2)
	.align		4
.L_2:
        /*0010*/ 	.word	index@(_Z14organitza_gridPi)
        /*0014*/ 	.word	0x00000000


	//----- nvinfo : EIATTR_MIN_STACK_SIZE
	.align		4
.L_3:
        /*0018*/ 	.byte	0x04, 0x12
        /*001a*/ 	.short	(.L_5 - .L_4)
	.align		4
.L_4:
        /*001c*/ 	.word	index@(_Z14organitza_gridPi)
        /*0020*/ 	.word	0x00000000
.L_5:


//--------------------- .nv.compat                --------------------------
	.section	.nv.compat,"",@"SHT_CUDA_COMPAT_INFO"
	.align	4
        /*0000*/ 	.byte	0x02, 0x09, 0x00, 0x00, 0x02, 0x02, 0x01, 0x00, 0x02, 0x05, 0x05, 0x00, 0x03, 0x07, 0x01, 0x01
        /*0010*/ 	.byte	0x02, 0x03, 0x00, 0x00, 0x02, 0x06, 0x01, 0x00, 0x04, 0x0b, 0x08, 0x00, 0x09, 0x00, 0x00, 0x00
        /*0020*/ 	.byte	0x00, 0x00, 0x00, 0x00


//--------------------- .nv.info._Z14organitza_gridPi --------------------------
	.section	.nv.info._Z14organitza_gridPi,"",@"SHT_CUDA_INFO"
	.sectionflags	@""
	.align	4


	//----- nvinfo : EIATTR_CUDA_API_VERSION
	.align		4
        /*0000*/ 	.byte	0x04, 0x37
        /*0002*/ 	.short	(.L_7 - .L_6)
.L_6:
        /*0004*/ 	.word	0x00000082


	//----- nvinfo : EIATTR_KPARAM_INFO
	.align		4
.L_7:
        /*0008*/ 	.byte	0x04, 0x17
        /*000a*/ 	.short	(.L_9 - .L_8)
.L_8:
        /*000c*/ 	.word	0x00000000
        /*0010*/ 	.short	0x0000
        /*0012*/ 	.short	0x0000
        /*0014*/ 	.byte	0x00, 0xf5, 0x21, 0x00


	//----- nvinfo : EIATTR_SPARSE_MMA_MASK
	.align		4
.L_9:
        /*0018*/ 	.byte	0x03, 0x50
        /*001a*/ 	.short	0x0000


	//----- nvinfo : EIATTR_MAXREG_COUNT
	.align		4
        /*001c*/ 	.byte	0x03, 0x1b
        /*001e*/ 	.short	0x00ff


	//----- nvinfo : EIATTR_MERCURY_ISA_VERSION
	.align		4
        /*0020*/ 	.byte	0x03, 0x5f
        /*0022*/ 	.short	0x0101


	//----- nvinfo : EIATTR_VRC_CTA_INIT_COUNT
	.align		4
        /*0024*/ 	.byte	0x02, 0x4a
	.zero		1
	.zero		1


	//----- nvinfo : EIATTR_EXIT_INSTR_OFFSETS
	.align		4
        /*0028*/ 	.byte	0x04, 0x1c
        /*002a*/ 	.short	(.L_11 - .L_10)


	//   ....[0]....
.L_10:
        /*002c*/ 	.word	0x00000100


	//----- nvinfo : EIATTR_CBANK_PARAM_SIZE
	.align		4
.L_11:
        /*0030*/ 	.byte	0x03, 0x19
        /*0032*/ 	.short	0x0008


	//----- nvinfo : EIATTR_PARAM_CBANK
	.align		4
        /*0034*/ 	.byte	0x04, 0x0a
        /*0036*/ 	.short	(.L_13 - .L_12)
	.align		4
.L_12:
        /*0038*/ 	.word	index@(.nv.constant0._Z14organitza_gridPi)
        /*003c*/ 	.short	0x0380
        /*003e*/ 	.short	0x0008


	//----- nvinfo : EIATTR_SW_WAR
	.align		4
.L_13:
        /*0040*/ 	.byte	0x04, 0x36
        /*0042*/ 	.short	(.L_15 - .L_14)
.L_14:
        /*0044*/ 	.word	0x00000008
.L_15:


//--------------------- .nv.callgraph             --------------------------
	.section	.nv.callgraph,"",@"SHT_CUDA_CALLGRAPH"
	.align	4
	.sectionentsize	8
	.align		4
        /*0000*/ 	.word	0x00000000
	.align		4
        /*0004*/ 	.word	0xffffffff
	.align		4
        /*0008*/ 	.word	0x00000000
	.align		4
        /*000c*/ 	.word	0xfffffffe
	.align		4
        /*0010*/ 	.word	0x00000000
	.align		4
        /*0014*/ 	.word	0xfffffffd
	.align		4
        /*0018*/ 	.word	0x00000000
	.align		4
        /*001c*/ 	.word	0xfffffffc


//--------------------- .text._Z14organitza_gridPi --------------------------
	.section	.text._Z14organitza_gridPi,"ax",@progbits
	.align	128
        .global         _Z14organitza_gridPi
        .type           _Z14organitza_gridPi,@function
        .size           _Z14organitza_gridPi,(.L_x_1 - _Z14organitza_gridPi)
        .other          _Z14organitza_gridPi,@"STO_CUDA_ENTRY STV_DEFAULT"
_Z14organitza_gridPi:
.text._Z14organitza_gridPi:
[----:B------:R-:W-:Y:S01]  /*0000*/  LDC R1, c[0x0][0x37c] ;  /* 0x0000df00ff017b82 */ /* 0x000fe20000000800 */
[----:B------:R-:W0:Y:S01]  /*0010*/  S2R R0, SR_TID.Y ;  /* 0x0000000000007919 */ /* 0x000e220000002200 */
[----:B------:R-:W1:Y:S06]  /*0020*/  LDCU UR6, c[0x0][0x370] ;  /* 0x00006e00ff0677ac */ /* 0x000e6c0008000800 */
[----:B------:R-:W2:Y:S01]  /*0030*/  LDC.64 R2, c[0x0][0x380] ;  /* 0x0000e000ff027b82 */ /* 0x000ea20000000a00 */
[----:B------:R-:W0:Y:S01]  /*0040*/  S2R R7, SR_CTAID.Y ;  /* 0x0000000000077919 */ /* 0x000e220000002600 */
[----:B------:R-:W3:Y:S01]  /*0050*/  LDCU UR7, c[0x0][0x360] ;  /* 0x00006c00ff0777ac */ /* 0x000ee20008000800 */
[----:B------:R-:W1:Y:S01]  /*0060*/  S2R R4, SR_CTAID.X ;  /* 0x0000000000047919 */ /* 0x000e620000002500 */
[----:B------:R-:W0:Y:S01]  /*0070*/  LDCU UR8, c[0x0][0x364] ;  /* 0x00006c80ff0877ac */ /* 0x000e220008000800 */
[----:B------:R-:W3:Y:S01]  /*0080*/  S2R R5, SR_TID.X ;  /* 0x0000000000057919 */ /* 0x000ee20000002100 */
[----:B------:R-:W4:Y:S01]  /*0090*/  LDCU.64 UR4, c[0x0][0x358] ;  /* 0x00006b00ff0477ac */ /* 0x000f220008000a00 */
[----:B0-----:R-:W-:-:S04]  /*00a0*/  IMAD R0, R7, UR8, R0 ;  /* 0x0000000807007c24 */ /* 0x001fc8000f8e0200 */
[----:B-1----:R-:W-:Y:S01]  /*00b0*/  IMAD R0, R0, UR6, R4 ;  /* 0x0000000600007c24 */ /* 0x002fe2000f8e0204 */
[----:B------:R-:W-:-:S03]  /*00c0*/  LEA R7, R7, R4, 0x1 ;  /* 0x0000000407077211 */ /* 0x000fc600078e08ff */
[----:B---3--:R-:W-:-:S04]  /*00d0*/  IMAD R5, R0, UR7, R5 ;  /* 0x0000000700057c24 */ /* 0x008fc8000f8e0205 */
[----:B--2---:R-:W-:-:S05]  /*00e0*/  IMAD.WIDE R2, R5, 0x4, R2 ;  /* 0x0000000405027825 */ /* 0x004fca00078e0202 */
[----:B----4-:R-:W-:Y:S01]  /*00f0*/  STG.E desc[UR4][R2.64], R7 ;  /* 0x0000000702007986 */ /* 0x010fe2000c101904 */
[----:B------:R-:W-:Y:S05]  /*0100*/  EXIT ;  /* 0x000000000000794d */ /* 0x000fea0003800000 */
.L_x_0:
[----:B------:R-:W-:-:S00]  /*0110*/  BRA `(.L_x_0) ;  /* 0xfffffffc00fc7947 */ /* 0x000fc0000383ffff */
[----:B------:R-:W-:-:S00]  /*0120*/  NOP ;  /* 0x0000000000007918 */ /* 0x000fc00000000000 */
        /* <DEDUP_REMOVED lines=13> */
.L_x_1:


//--------------------- .nv.shared.reserved.0     --------------------------
	.section	.nv.shared.reserved.0,"aw",@nobits
	.weak		__nv_reservedSMEM_offset_0_alias
	.size		__nv_reservedSMEM_offset_0_alias, 0, 64
	.other		__nv_reservedSMEM_offset_0_alias,@"STO_CUDA_RESERVED_SHARED STV_DEFAULT"
__nv_reservedSMEM_offset_0_alias:
	.zero		0
	.zero		64


//--------------------- .nv.constant0._Z14organitza_gridPi --------------------------
	.section	.nv.constant0._Z14organitza_gridPi,"a",@progbits
	.sectionflags	@""
	.align	4
.nv.constant0._Z14organitza_gridPi:
	.zero		904


//--------------------- SYMBOLS --------------------------

	.type		.nv.reservedSmem.offset0,@object
	.size		.nv.reservedSmem.offset0,0x4
